//
// Generated by NVIDIA NVVM Compiler
//
// Compiler Build ID: CL-36424714
// Cuda compilation tools, release 13.0, V13.0.88
// Based on NVVM 20.0.0
//

.version 9.0
.target sm_100
.address_size 64

	// .globl	_Z17KernelForwardElimPfiii

.visible .entry _Z17KernelForwardElimPfiii(
	.param .u64 .ptr .align 1 _Z17KernelForwardElimPfiii_param_0,
	.param .u32 _Z17KernelForwardElimPfiii_param_1,
	.param .u32 _Z17KernelForwardElimPfiii_param_2,
	.param .u32 _Z17KernelForwardElimPfiii_param_3
)
{
	.reg .pred 	%p<13>;
	.reg .b32 	%r<41>;
	.reg .b32 	%f<64>;
	.reg .b64 	%rd<41>;

	ld.param.u64 	%rd5, [_Z17KernelForwardElimPfiii_param_0];
	ld.param.u32 	%r21, [_Z17KernelForwardElimPfiii_param_1];
	ld.param.u32 	%r22, [_Z17KernelForwardElimPfiii_param_2];
	ld.param.u32 	%r23, [_Z17KernelForwardElimPfiii_param_3];
	cvta.to.global.u64 	%rd1, %rd5;
	mov.u32 	%r24, %tid.x;
	mov.u32 	%r25, %ctaid.x;
	mov.u32 	%r26, %ntid.x;
	mad.lo.s32 	%r27, %r25, %r26, %r24;
	mad.lo.s32 	%r28, %r23, %r27, %r22;
	add.s32 	%r35, %r28, 1;
	setp.le.s32 	%p1, %r35, %r22;
	@%p1 bra 	$L__BB0_17;
	setp.lt.s32 	%p2, %r23, 1;
	@%p2 bra 	$L__BB0_17;
	add.s32 	%r2, %r21, 1;
	setp.ge.s32 	%p3, %r22, %r21;
	@%p3 bra 	$L__BB0_17;
	mul.lo.s32 	%r29, %r22, %r2;
	sub.s32 	%r30, %r21, %r22;
	and.b32  	%r3, %r30, 7;
	and.b32  	%r4, %r30, 3;
	sub.s32 	%r5, %r22, %r21;
	and.b32  	%r6, %r30, 1;
	and.b32  	%r31, %r30, -8;
	neg.s32 	%r7, %r31;
	add.s64 	%rd2, %rd1, 16;
	cvt.s64.s32 	%rd3, %r29;
	add.s32 	%r8, %r35, %r23;
	add.s32 	%r32, %r29, %r22;
	mul.wide.s32 	%rd6, %r32, 4;
	add.s64 	%rd4, %rd1, %rd6;
$L__BB0_4:
	setp.ge.s32 	%p4, %r35, %r21;
	@%p4 bra 	$L__BB0_16;
	setp.gt.u32 	%p5, %r5, -8;
	ld.global.f32 	%f2, [%rd4];
	mul.lo.s32 	%r10, %r35, %r2;
	add.s32 	%r33, %r10, %r22;
	mul.wide.s32 	%rd7, %r33, 4;
	add.s64 	%rd8, %rd1, %rd7;
	ld.global.f32 	%f3, [%rd8];
	div.rn.f32 	%f1, %f2, %f3;
	mov.u32 	%r38, %r22;
	@%p5 bra 	$L__BB0_8;
	mov.u32 	%r36, %r7;
	mov.u32 	%r38, %r22;
$L__BB0_7:
	.pragma "nounroll";
	cvt.s64.s32 	%rd9, %r38;
	cvt.s64.s32 	%rd10, %r10;
	add.s64 	%rd11, %rd10, %rd9;
	shl.b64 	%rd12, %rd11, 2;
	add.s64 	%rd13, %rd2, %rd12;
	add.s64 	%rd14, %rd3, %rd9;
	shl.b64 	%rd15, %rd14, 2;
	add.s64 	%rd16, %rd2, %rd15;
	ld.global.f32 	%f4, [%rd13+-12];
	mul.f32 	%f5, %f1, %f4;
	st.global.f32 	[%rd13+-12], %f5;
	ld.global.f32 	%f6, [%rd16+-12];
	sub.f32 	%f7, %f5, %f6;
	st.global.f32 	[%rd13+-12], %f7;
	ld.global.f32 	%f8, [%rd13+-8];
	mul.f32 	%f9, %f1, %f8;
	st.global.f32 	[%rd13+-8], %f9;
	ld.global.f32 	%f10, [%rd16+-8];
	sub.f32 	%f11, %f9, %f10;
	st.global.f32 	[%rd13+-8], %f11;
	ld.global.f32 	%f12, [%rd13+-4];
	mul.f32 	%f13, %f1, %f12;
	st.global.f32 	[%rd13+-4], %f13;
	ld.global.f32 	%f14, [%rd16+-4];
	sub.f32 	%f15, %f13, %f14;
	st.global.f32 	[%rd13+-4], %f15;
	ld.global.f32 	%f16, [%rd13];
	mul.f32 	%f17, %f1, %f16;
	st.global.f32 	[%rd13], %f17;
	ld.global.f32 	%f18, [%rd16];
	sub.f32 	%f19, %f17, %f18;
	st.global.f32 	[%rd13], %f19;
	ld.global.f32 	%f20, [%rd13+4];
	mul.f32 	%f21, %f1, %f20;
	st.global.f32 	[%rd13+4], %f21;
	ld.global.f32 	%f22, [%rd16+4];
	sub.f32 	%f23, %f21, %f22;
	st.global.f32 	[%rd13+4], %f23;
	ld.global.f32 	%f24, [%rd13+8];
	mul.f32 	%f25, %f1, %f24;
	st.global.f32 	[%rd13+8], %f25;
	ld.global.f32 	%f26, [%rd16+8];
	sub.f32 	%f27, %f25, %f26;
	st.global.f32 	[%rd13+8], %f27;
	ld.global.f32 	%f28, [%rd13+12];
	mul.f32 	%f29, %f1, %f28;
	st.global.f32 	[%rd13+12], %f29;
	ld.global.f32 	%f30, [%rd16+12];
	sub.f32 	%f31, %f29, %f30;
	st.global.f32 	[%rd13+12], %f31;
	add.s32 	%r38, %r38, 8;
	ld.global.f32 	%f32, [%rd13+16];
	mul.f32 	%f33, %f1, %f32;
	st.global.f32 	[%rd13+16], %f33;
	ld.global.f32 	%f34, [%rd16+16];
	sub.f32 	%f35, %f33, %f34;
	st.global.f32 	[%rd13+16], %f35;
	add.s32 	%r36, %r36, 8;
	setp.eq.s32 	%p6, %r36, 0;
	@%p6 bra 	$L__BB0_8;
	bra.uni 	$L__BB0_7;
$L__BB0_8:
	setp.eq.s32 	%p7, %r3, 0;
	@%p7 bra 	$L__BB0_16;
	add.s32 	%r34, %r3, -1;
	setp.lt.u32 	%p8, %r34, 3;
	@%p8 bra 	$L__BB0_11;
	cvt.s64.s32 	%rd17, %r10;
	cvt.s64.s32 	%rd18, %r38;
	add.s64 	%rd19, %rd18, %rd17;
	shl.b64 	%rd20, %rd19, 2;
	add.s64 	%rd21, %rd1, %rd20;
	ld.global.f32 	%f36, [%rd21+4];
	mul.f32 	%f37, %f1, %f36;
	st.global.f32 	[%rd21+4], %f37;
	add.s64 	%rd22, %rd18, %rd3;
	shl.b64 	%rd23, %rd22, 2;
	add.s64 	%rd24, %rd1, %rd23;
	ld.global.f32 	%f38, [%rd24+4];
	sub.f32 	%f39, %f37, %f38;
	st.global.f32 	[%rd21+4], %f39;
	ld.global.f32 	%f40, [%rd21+8];
	mul.f32 	%f41, %f1, %f40;
	st.global.f32 	[%rd21+8], %f41;
	ld.global.f32 	%f42, [%rd24+8];
	sub.f32 	%f43, %f41, %f42;
	st.global.f32 	[%rd21+8], %f43;
	ld.global.f32 	%f44, [%rd21+12];
	mul.f32 	%f45, %f1, %f44;
	st.global.f32 	[%rd21+12], %f45;
	ld.global.f32 	%f46, [%rd24+12];
	sub.f32 	%f47, %f45, %f46;
	st.global.f32 	[%rd21+12], %f47;
	add.s32 	%r38, %r38, 4;
	ld.global.f32 	%f48, [%rd21+16];
	mul.f32 	%f49, %f1, %f48;
	st.global.f32 	[%rd21+16], %f49;
	ld.global.f32 	%f50, [%rd24+16];
	sub.f32 	%f51, %f49, %f50;
	st.global.f32 	[%rd21+16], %f51;
$L__BB0_11:
	setp.eq.s32 	%p9, %r4, 0;
	@%p9 bra 	$L__BB0_16;
	setp.eq.s32 	%p10, %r4, 1;
	@%p10 bra 	$L__BB0_14;
	cvt.s64.s32 	%rd25, %r10;
	cvt.s64.s32 	%rd26, %r38;
	add.s64 	%rd27, %rd26, %rd25;
	shl.b64 	%rd28, %rd27, 2;
	add.s64 	%rd29, %rd1, %rd28;
	ld.global.f32 	%f52, [%rd29+4];
	mul.f32 	%f53, %f1, %f52;
	st.global.f32 	[%rd29+4], %f53;
	add.s64 	%rd30, %rd26, %rd3;
	shl.b64 	%rd31, %rd30, 2;
	add.s64 	%rd32, %rd1, %rd31;
	ld.global.f32 	%f54, [%rd32+4];
	sub.f32 	%f55, %f53, %f54;
	st.global.f32 	[%rd29+4], %f55;
	add.s32 	%r38, %r38, 2;
	ld.global.f32 	%f56, [%rd29+8];
	mul.f32 	%f57, %f1, %f56;
	st.global.f32 	[%rd29+8], %f57;
	ld.global.f32 	%f58, [%rd32+8];
	sub.f32 	%f59, %f57, %f58;
	st.global.f32 	[%rd29+8], %f59;
$L__BB0_14:
	setp.eq.s32 	%p11, %r6, 0;
	@%p11 bra 	$L__BB0_16;
	cvt.s64.s32 	%rd33, %r10;
	cvt.s64.s32 	%rd34, %r38;
	add.s64 	%rd35, %rd34, %rd33;
	shl.b64 	%rd36, %rd35, 2;
	add.s64 	%rd37, %rd1, %rd36;
	ld.global.f32 	%f60, [%rd37+4];
	mul.f32 	%f61, %f1, %f60;
	st.global.f32 	[%rd37+4], %f61;
	add.s64 	%rd38, %rd34, %rd3;
	shl.b64 	%rd39, %rd38, 2;
	add.s64 	%rd40, %rd1, %rd39;
	ld.global.f32 	%f62, [%rd40+4];
	sub.f32 	%f63, %f61, %f62;
	st.global.f32 	[%rd37+4], %f63;
$L__BB0_16:
	add.s32 	%r35, %r35, 1;
	setp.lt.s32 	%p12, %r35, %r8;
	@%p12 bra 	$L__BB0_4;
$L__BB0_17:
	ret;

}


// ===== COMPILED SASS (sm_100) =====

	.target	sm_100

	.elftype	@"ET_EXEC"


//--------------------- .note.nv.tkinfo           --------------------------
	.section	.note.nv.tkinfo,"",@"SHT_NOTE"
	.sectionflags	@"SHF_NOTE_NV_TKINFO"
	.tkinfo
        /*0018*/ 	.word	0x00000002
        /*0030*/ 	.string	""
        /*0030*/ 	.string	"ptxas"
        /*0030*/ 	.string	"Cuda compilation tools, release 13.0, V13.0.88"
        /*0030*/ 	.string	"Build cuda_13.0.r13.0/compiler.36424714_0"
        /*0030*/ 	.string	"-arch sm_100 -m 64 "



//--------------------- .note.nv.cuinfo           --------------------------
	.section	.note.nv.cuinfo,"",@"SHT_NOTE"
	.sectionflags	@"SHF_NOTE_NV_CUINFO"
        /*0018*/ 	.short	0x0002
        /*001a*/ 	.short	0x0064
        /*001c*/ 	.short	0x0082
	.zero		2


//--------------------- .nv.info                  --------------------------
	.section	.nv.info,"",@"SHT_CUDA_INFO"
	.align	4


	//----- nvinfo : EIATTR_REGCOUNT
	.align		4
        /*0000*/ 	.byte	0x04, 0x2f
        /*0002*/ 	.short	(.L_1 - .L_0)
	.align		4
.L_0:
        /*0004*/ 	.word	index@(_Z17KernelForwardElimPfiii)
        /*0008*/ 	.word	0x00000020


	//----- nvinfo : EIATTR_FRAME_SIZE
	.align		4
.L_1:
        /*000c*/ 	.byte	0x04, 0x11
        /*000e*/ 	.short	(.L_3 - .L_2)
	.align		4
.L_2:
        /*0010*/ 	.word	index@($__internal_0_$__cuda_sm3x_div_rn_noftz_f32_slowpath)
        /*0014*/ 	.word	0x00000000


	//----- nvinfo : EIATTR_FRAME_SIZE
	.align		4
.L_3:
        /*0018*/ 	.byte	0x04, 0x11
        /*001a*/ 	.short	(.L_5 - .L_4)
	.align		4
.L_4:
        /*001c*/ 	.word	index@(_Z17KernelForwardElimPfiii)
        /*0020*/ 	.word	0x00000000


	//----- nvinfo : EIATTR_MIN_STACK_SIZE
	.align		4
.L_5:
        /*0024*/ 	.byte	0x04, 0x12
        /*0026*/ 	.short	(.L_7 - .L_6)
	.align		4
.L_6:
        /*0028*/ 	.word	index@(_Z17KernelForwardElimPfiii)
        /*002c*/ 	.word	0x00000000
.L_7:


//--------------------- .nv.compat                --------------------------
	.section	.nv.compat,"",@"SHT_CUDA_COMPAT_INFO"
	.align	4
        /*0000*/ 	.byte	0x02, 0x09, 0x00, 0x00, 0x02, 0x02, 0x01, 0x00, 0x02, 0x05, 0x05, 0x00, 0x03, 0x07, 0x01, 0x01
        /*0010*/ 	.byte	0x02, 0x03, 0x00, 0x00, 0x02, 0x06, 0x01, 0x00, 0x04, 0x0b, 0x08, 0x00, 0x01, 0x00, 0x00, 0x00
        /*0020*/ 	.byte	0x00, 0x00, 0x00, 0x00


//--------------------- .nv.info._Z17KernelForwardElimPfiii --------------------------
	.section	.nv.info._Z17KernelForwardElimPfiii,"",@"SHT_CUDA_INFO"
	.sectionflags	@""
	.align	4


	//----- nvinfo : EIATTR_CUDA_API_VERSION
	.align		4
        /*0000*/ 	.byte	0x04, 0x37
        /*0002*/ 	.short	(.L_9 - .L_8)
.L_8:
        /*0004*/ 	.word	0x00000082


	//----- nvinfo : EIATTR_KPARAM_INFO
	.align		4
.L_9:
        /*0008*/ 	.byte	0x04, 0x17
        /*000a*/ 	.short	(.L_11 - .L_10)
.L_10:
        /*000c*/ 	.word	0x00000000
        /*0010*/ 	.short	0x0003
        /*0012*/ 	.short	0x0010
        /*0014*/ 	.byte	0x00, 0xf0, 0x11, 0x00


	//----- nvinfo : EIATTR_KPARAM_INFO
	.align		4
.L_11:
        /*0018*/ 	.byte	0x04, 0x17
        /*001a*/ 	.short	(.L_13 - .L_12)
.L_12:
        /*001c*/ 	.word	0x00000000
        /*0020*/ 	.short	0x0002
        /*0022*/ 	.short	0x000c
        /*0024*/ 	.byte	0x00, 0xf0, 0x11, 0x00


	//----- nvinfo : EIATTR_KPARAM_INFO
	.align		4
.L_13:
        /*0028*/ 	.byte	0x04, 0x17
        /*002a*/ 	.short	(.L_15 - .L_14)
.L_14:
        /*002c*/ 	.word	0x00000000
        /*0030*/ 	.short	0x0001
        /*0032*/ 	.short	0x0008
        /*0034*/ 	.byte	0x00, 0xf0, 0x11, 0x00


	//----- nvinfo : EIATTR_KPARAM_INFO
	.align		4
.L_15:
        /*0038*/ 	.byte	0x04, 0x17
        /*003a*/ 	.short	(.L_17 - .L_16)
.L_16:
        /*003c*/ 	.word	0x00000000
        /*0040*/ 	.short	0x0000
        /*0042*/ 	.short	0x0000
        /*0044*/ 	.byte	0x00, 0xf5, 0x21, 0x00


	//----- nvinfo : EIATTR_SPARSE_MMA_MASK
	.align		4
.L_17:
        /*0048*/ 	.byte	0x03, 0x50
        /*004a*/ 	.short	0x0000


	//----- nvinfo : EIATTR_MAXREG_COUNT
	.align		4
        /*004c*/ 	.byte	0x03, 0x1b
        /*004e*/ 	.short	0x00ff


	//----- nvinfo : EIATTR_MERCURY_ISA_VERSION
	.align		4
        /*0050*/ 	.byte	0x03, 0x5f
        /*0052*/ 	.short	0x0101


	//----- nvinfo : EIATTR_VRC_CTA_INIT_COUNT
	.align		4
        /*0054*/ 	.byte	0x02, 0x4a
	.zero		1
	.zero		1


	//----- nvinfo : EIATTR_EXIT_INSTR_OFFSETS
	.align		4
        /*0058*/ 	.byte	0x04, 0x1c
        /*005a*/ 	.short	(.L_19 - .L_18)


	//   ....[0]....
.L_18:
        /*005c*/ 	.word	0x000000a0


	//   ....[1]....
        /*0060*/ 	.word	0x000000c0


	//   ....[2]....
        /*0064*/ 	.word	0x000000f0


	//   ....[3]....
        /*0068*/ 	.word	0x00000d40


	//----- nvinfo : EIATTR_CRS_STACK_SIZE
	.align		4
.L_19:
        /*006c*/ 	.byte	0x04, 0x1e
        /*006e*/ 	.short	(.L_21 - .L_20)
.L_20:
        /*0070*/ 	.word	0x00000000


	//----- nvinfo : EIATTR_CBANK_PARAM_SIZE
	.align		4
.L_21:
        /*0074*/ 	.byte	0x03, 0x19
        /*0076*/ 	.short	0x0014


	//----- nvinfo : EIATTR_PARAM_CBANK
	.align		4
        /*0078*/ 	.byte	0x04, 0x0a
        /*007a*/ 	.short	(.L_23 - .L_22)
	.align		4
.L_22:
        /*007c*/ 	.word	index@(.nv.constant0._Z17KernelForwardElimPfiii)
        /*0080*/ 	.short	0x0380
        /*0082*/ 	.short	0x0014


	//----- nvinfo : EIATTR_SW_WAR
	.align		4
.L_23:
        /*0084*/ 	.byte	0x04, 0x36
        /*0086*/ 	.short	(.L_25 - .L_24)
.L_24:
        /*0088*/ 	.word	0x00000008
.L_25:


//--------------------- .nv.callgraph             --------------------------
	.section	.nv.callgraph,"",@"SHT_CUDA_CALLGRAPH"
	.align	4
	.sectionentsize	8
	.align		4
        /*0000*/ 	.word	0x00000000
	.align		4
        /*0004*/ 	.word	0xffffffff
	.align		4
        /*0008*/ 	.word	0x00000000
	.align		4
        /*000c*/ 	.word	0xfffffffe
	.align		4
        /*0010*/ 	.word	0x00000000
	.align		4
        /*0014*/ 	.word	0xfffffffd
	.align		4
        /*0018*/ 	.word	0x00000000
	.align		4
        /*001c*/ 	.word	0xfffffffc


//--------------------- .text._Z17KernelForwardElimPfiii --------------------------
	.section	.text._Z17KernelForwardElimPfiii,"ax",@progbits
	.align	128
        .global         _Z17KernelForwardElimPfiii
        .type           _Z17KernelForwardElimPfiii,@function
        .size           _Z17KernelForwardElimPfiii,(.L_x_21 - _Z17KernelForwardElimPfiii)
        .other          _Z17KernelForwardElimPfiii,@"STO_CUDA_ENTRY STV_DEFAULT"
_Z17KernelForwardElimPfiii:
.text._Z17KernelForwardElimPfiii:
[----:B------:R-:W-:Y:S01]  /*0000*/  LDC R1, c[0x0][0x37c] ;  /* 0x0000df00ff017b82 */ /* 0x000fe20000000800 */
[----:B------:R-:W0:Y:S07]  /*0010*/  S2R R0, SR_TID.X ;  /* 0x0000000000007919 */ /* 0x000e2e0000002100 */
[----:B------:R-:W0:Y:S01]  /*0020*/  S2UR UR4, SR_CTAID.X ;  /* 0x00000000000479c3 */ /* 0x000e220000002500 */
[----:B------:R-:W1:Y:S07]  /*0030*/  LDCU UR10, c[0x0][0x38c] ;  /* 0x00007180ff0a77ac */ /* 0x000e6e0008000800 */
[----:B------:R-:W0:Y:S08]  /*0040*/  LDC R3, c[0x0][0x360] ;  /* 0x0000d800ff037b82 */ /* 0x000e300000000800 */
[----:B------:R-:W1:Y:S01]  /*0050*/  LDC R7, c[0x0][0x390] ;  /* 0x0000e400ff077b82 */ /* 0x000e620000000800 */
[----:B0-----:R-:W-:-:S04]  /*0060*/  IMAD R0, R3, UR4, R0 ;  /* 0x0000000403007c24 */ /* 0x001fc8000f8e0200 */
[----:B-1----:R-:W-:-:S04]  /*0070*/  IMAD R0, R0, R7, UR10 ;  /* 0x0000000a00007e24 */ /* 0x002fc8000f8e0207 */
[----:B------:R-:W-:-:S05]  /*0080*/  VIADD R10, R0, 0x1 ;  /* 0x00000001000a7836 */ /* 0x000fca0000000000 */
[----:B------:R-:W-:-:S13]  /*0090*/  ISETP.GT.AND P0, PT, R10, UR10, PT ;  /* 0x0000000a0a007c0c */ /* 0x000fda000bf04270 */
[----:B------:R-:W-:Y:S05]  /*00a0*/  @!P0 EXIT ;  /* 0x000000000000894d */ /* 0x000fea0003800000 */
[----:B------:R-:W-:-:S13]  /*00b0*/  ISETP.GE.AND P0, PT, R7, 0x1, PT ;  /* 0x000000010700780c */ /* 0x000fda0003f06270 */
[----:B------:R-:W-:Y:S05]  /*00c0*/  @!P0 EXIT ;  /* 0x000000000000894d */ /* 0x000fea0003800000 */
[----:B------:R-:W0:Y:S02]  /*00d0*/  LDC R8, c[0x0][0x388] ;  /* 0x0000e200ff087b82 */ /* 0x000e240000000800 */
[----:B0-----:R-:W-:-:S13]  /*00e0*/  ISETP.LE.AND P0, PT, R8, UR10, PT ;  /* 0x0000000a08007c0c */ /* 0x001fda000bf03270 */
[----:B------:R-:W-:Y:S05]  /*00f0*/  @P0 EXIT ;  /* 0x000000000000094d */ /* 0x000fea0003800000 */
[----:B------:R-:W0:Y:S01]  /*0100*/  LDC.64 R4, c[0x0][0x380] ;  /* 0x0000e000ff047b82 */ /* 0x000e220000000a00 */
[----:B------:R-:W1:Y:S01]  /*0110*/  LDCU.64 UR6, c[0x0][0x380] ;  /* 0x00007000ff0677ac */ /* 0x000e620008000a00 */
[C---:B------:R-:W-:Y:S02]  /*0120*/  VIADD R9, R8.reuse, 0x1 ;  /* 0x0000000108097836 */ /* 0x040fe40000000000 */
[C---:B------:R-:W-:Y:S01]  /*0130*/  VIADD R18, R8.reuse, -UR10 ;  /* 0x8000000a08127c36 */ /* 0x040fe20008000000 */
[----:B------:R-:W-:Y:S01]  /*0140*/  IADD3 R8, PT, PT, -R8, UR10, RZ ;  /* 0x0000000a08087c10 */ /* 0x000fe2000fffe1ff */
[----:B------:R-:W-:Y:S01]  /*0150*/  IMAD R19, R9, UR10, RZ ;  /* 0x0000000a09137c24 */ /* 0x000fe2000f8e02ff */
[----:B------:R-:W2:Y:S01]  /*0160*/  LDCU.64 UR8, c[0x0][0x358] ;  /* 0x00006b00ff0877ac */ /* 0x000ea20008000a00 */
[----:B------:R-:W-:Y:S01]  /*0170*/  IMAD.IADD R7, R10, 0x1, R7 ;  /* 0x000000010a077824 */ /* 0x000fe200078e0207 */
[C---:B------:R-:W-:Y:S01]  /*0180*/  LOP3.LUT R6, R18.reuse, 0xfffffff8, RZ, 0xc0, !PT ;  /* 0xfffffff812067812 */ /* 0x040fe200078ec0ff */
[----:B------:R-:W-:Y:S01]  /*0190*/  VIADD R3, R19, UR10 ;  /* 0x0000000a13037c36 */ /* 0x000fe20008000000 */
[----:B------:R-:W-:-:S02]  /*01a0*/  LOP3.LUT R17, R18, 0x7, RZ, 0xc0, !PT ;  /* 0x0000000712117812 */ /* 0x000fc400078ec0ff */
[----:B------:R-:W-:Y:S01]  /*01b0*/  LOP3.LUT R16, R18, 0x3, RZ, 0xc0, !PT ;  /* 0x0000000312107812 */ /* 0x000fe200078ec0ff */
[----:B------:R-:W-:Y:S01]  /*01c0*/  IMAD.MOV R6, RZ, RZ, -R6 ;  /* 0x000000ffff067224 */ /* 0x000fe200078e0a06 */
[----:B------:R-:W-:Y:S01]  /*01d0*/  SHF.R.S32.HI R11, RZ, 0x1f, R19 ;  /* 0x0000001fff0b7819 */ /* 0x000fe20000011413 */
[----:B-1----:R-:W-:-:S04]  /*01e0*/  UIADD3 UR5, UP0, UPT, UR6, 0x10, URZ ;  /* 0x0000001006057890 */ /* 0x002fc8000ff1e0ff */
[----:B------:R-:W-:Y:S01]  /*01f0*/  UIADD3.X UR6, UPT, UPT, URZ, UR7, URZ, UP0, !UPT ;  /* 0x00000007ff067290 */ /* 0x000fe200087fe4ff */
[----:B0-2---:R-:W-:-:S11]  /*0200*/  IMAD.WIDE R4, R3, 0x4, R4 ;  /* 0x0000000403047825 */ /* 0x005fd600078e0204 */
.L_x_8:
[----:B------:R-:W0:Y:S01]  /*0210*/  LDCU UR4, c[0x0][0x388] ;  /* 0x00007100ff0477ac */ /* 0x000e220008000800 */
[----:B------:R-:W-:Y:S01]  /*0220*/  BSSY.RECONVERGENT B0, `(.L_x_0) ;  /* 0x00000ae000007945 */ /* 0x000fe20003800200 */
[----:B0-----:R-:W-:-:S13]  /*0230*/  ISETP.GE.AND P0, PT, R10, UR4, PT ;  /* 0x000000040a007c0c */ /* 0x001fda000bf06270 */
[----:B-1234-:R-:W-:Y:S05]  /*0240*/  @P0 BRA `(.L_x_1) ;  /* 0x0000000800ac0947 */ /* 0x01efea0003800000 */
[----:B------:R-:W0:Y:S01]  /*0250*/  LDC.64 R12, c[0x0][0x380] ;  /* 0x0000e000ff0c7b82 */ /* 0x000e220000000a00 */
[----:B------:R-:W1:Y:S01]  /*0260*/  LDCU UR4, c[0x0][0x38c] ;  /* 0x00007180ff0477ac */ /* 0x000e620008000800 */
[----:B------:R-:W-:Y:S01]  /*0270*/  IMAD R2, R9, R10, RZ ;  /* 0x0000000a09027224 */ /* 0x000fe200078e02ff */
[----:B------:R-:W2:Y:S03]  /*0280*/  LDG.E R0, desc[UR8][R4.64] ;  /* 0x0000000804007981 */ /* 0x000ea6000c1e1900 */
[----:B-1----:R-:W-:-:S04]  /*0290*/  VIADD R3, R2, UR4 ;  /* 0x0000000402037c36 */ /* 0x002fc80008000000 */
[----:B0-----:R-:W-:-:S05]  /*02a0*/  IMAD.WIDE R12, R3, 0x4, R12 ;  /* 0x00000004030c7825 */ /* 0x001fca00078e020c */
[----:B------:R-:W3:Y:S01]  /*02b0*/  LDG.E R15, desc[UR8][R12.64] ;  /* 0x000000080c0f7981 */ /* 0x000ee2000c1e1900 */
[----:B------:R-:W-:Y:S01]  /*02c0*/  BSSY.RECONVERGENT B1, `(.L_x_2) ;  /* 0x000000d000017945 */ /* 0x000fe20003800200 */
[----:B------:R-:W-:Y:S01]  /*02d0*/  ISETP.GT.U32.AND P2, PT, R8, -0x8, PT ;  /* 0xfffffff80800780c */ /* 0x000fe20003f44070 */
[----:B---3--:R-:W0:Y:S08]  /*02e0*/  MUFU.RCP R14, R15 ;  /* 0x0000000f000e7308 */ /* 0x008e300000001000 */
[----:B--2---:R-:W1:Y:S01]  /*02f0*/  FCHK P0, R0, R15 ;  /* 0x0000000f00007302 */ /* 0x004e620000000000 */
[----:B0-----:R-:W-:-:S04]  /*0300*/  FFMA R3, -R15, R14, 1 ;  /* 0x3f8000000f037423 */ /* 0x001fc8000000010e */
[----:B------:R-:W-:-:S04]  /*0310*/  FFMA R3, R14, R3, R14 ;  /* 0x000000030e037223 */ /* 0x000fc8000000000e */
[----:B------:R-:W-:-:S04]  /*0320*/  FFMA R14, R0, R3, RZ ;  /* 0x00000003000e7223 */ /* 0x000fc800000000ff */
[----:B------:R-:W-:-:S04]  /*0330*/  FFMA R20, -R15, R14, R0 ;  /* 0x0000000e0f147223 */ /* 0x000fc80000000100 */
[----:B------:R-:W-:Y:S01]  /*0340*/  FFMA R3, R3, R20, R14 ;  /* 0x0000001403037223 */ /* 0x000fe2000000000e */
[----:B-1----:R-:W-:Y:S06]  /*0350*/  @!P0 BRA `(.L_x_3) ;  /* 0x00000000000c8947 */ /* 0x002fec0003800000 */
[----:B------:R-:W-:-:S07]  /*0360*/  MOV R12, 0x380 ;  /* 0x00000380000c7802 */ /* 0x000fce0000000f00 */
[----:B------:R-:W-:Y:S05]  /*0370*/  CALL.REL.NOINC `($__internal_0_$__cuda_sm3x_div_rn_noftz_f32_slowpath) ;  /* 0x0000000800747944 */ /* 0x000fea0003c00000 */
[----:B------:R-:W-:-:S07]  /*0380*/  IMAD.MOV.U32 R3, RZ, RZ, R0 ;  /* 0x000000ffff037224 */ /* 0x000fce00078e0000 */
.L_x_3:
[----:B------:R-:W-:Y:S05]  /*0390*/  BSYNC.RECONVERGENT B1 ;  /* 0x0000000000017941 */ /* 0x000fea0003800200 */
.L_x_2:
[----:B------:R-:W0:Y:S01]  /*03a0*/  LDCU UR4, c[0x0][0x38c] ;  /* 0x00007180ff0477ac */ /* 0x000e220008000800 */
[----:B------:R-:W-:Y:S01]  /*03b0*/  ISETP.NE.AND P0, PT, R17, RZ, PT ;  /* 0x000000ff1100720c */ /* 0x000fe20003f05270 */
[----:B------:R-:W-:-:S12]  /*03c0*/  @P2 BRA `(.L_x_4) ;  /* 0x0000000000fc2947 */ /* 0x000fd80003800000 */
[----:B------:R-:W-:Y:S01]  /*03d0*/  IMAD.MOV.U32 R0, RZ, RZ, R6 ;  /* 0x000000ffff007224 */ /* 0x000fe200078e0006 */
[----:B------:R-:W-:-:S07]  /*03e0*/  SHF.R.S32.HI R24, RZ, 0x1f, R2 ;  /* 0x0000001fff187819 */ /* 0x000fce0000011402 */
.L_x_5:
[----:B0-----:R-:W-:Y:S02]  /*03f0*/  USHF.R.S32.HI UR7, URZ, 0x1f, UR4 ;  /* 0x0000001fff077899 */ /* 0x001fe40008011404 */
[----:B--2---:R-:W-:-:S04]  /*0400*/  IADD3 R13, P1, PT, R2, UR4, RZ ;  /* 0x00000004020d7c10 */ /* 0x004fc8000ff3e0ff */
[----:B------:R-:W-:Y:S02]  /*0410*/  IADD3.X R14, PT, PT, R24, UR7, RZ, P1, !PT ;  /* 0x00000007180e7c10 */ /* 0x000fe40008ffe4ff */
[----:B------:R-:W-:-:S04]  /*0420*/  LEA R12, P1, R13, UR5, 0x2 ;  /* 0x000000050d0c7c11 */ /* 0x000fc8000f8210ff */
[----:B------:R-:W-:-:S05]  /*0430*/  LEA.HI.X R13, R13, UR6, R14, 0x2, P1 ;  /* 0x000000060d0d7c11 */ /* 0x000fca00088f140e */
[----:B------:R-:W2:Y:S01]  /*0440*/  LDG.E R20, desc[UR8][R12.64+-0xc] ;  /* 0xfffff4080c147981 */ /* 0x000ea2000c1e1900 */
[----:B------:R-:W-:-:S03]  /*0450*/  IADD3 R15, P1, PT, R19, UR4, RZ ;  /* 0x00000004130f7c10 */ /* 0x000fc6000ff3e0ff */
[----:B------:R-:W3:Y:S01]  /*0460*/  LDG.E R26, desc[UR8][R12.64+0x8] ;  /* 0x000008080c1a7981 */ /* 0x000ee2000c1e1900 */
[----:B------:R-:W-:Y:S02]  /*0470*/  IADD3.X R22, PT, PT, R11, UR7, RZ, P1, !PT ;  /* 0x000000070b167c10 */ /* 0x000fe40008ffe4ff */
[----:B------:R-:W-:-:S04]  /*0480*/  LEA R14, P1, R15, UR5, 0x2 ;  /* 0x000000050f0e7c11 */ /* 0x000fc8000f8210ff */
[----:B------:R-:W-:Y:S02]  /*0490*/  LEA.HI.X R15, R15, UR6, R22, 0x2, P1 ;  /* 0x000000060f0f7c11 */ /* 0x000fe400088f1416 */
[----:B------:R-:W4:Y:S01]  /*04a0*/  LDG.E R22, desc[UR8][R12.64+-0x8] ;  /* 0xfffff8080c167981 */ /* 0x000f22000c1e1900 */
[----:B--2---:R-:W-:-:S05]  /*04b0*/  FMUL R21, R20, R3 ;  /* 0x0000000314157220 */ /* 0x004fca0000400000 */
[----:B------:R0:W-:Y:S04]  /*04c0*/  STG.E desc[UR8][R12.64+-0xc], R21 ;  /* 0xfffff4150c007986 */ /* 0x0001e8000c101908 */
[----:B------:R-:W2:Y:S01]  /*04d0*/  LDG.E R20, desc[UR8][R14.64+-0xc] ;  /* 0xfffff4080e147981 */ /* 0x000ea2000c1e1900 */
[----:B----4-:R-:W-:-:S03]  /*04e0*/  FMUL R25, R22, R3 ;  /* 0x0000000316197220 */ /* 0x010fc60000400000 */
[----:B------:R-:W4:Y:S04]  /*04f0*/  LDG.E R22, desc[UR8][R12.64+-0x4] ;  /* 0xfffffc080c167981 */ /* 0x000f28000c1e1900 */
[----:B------:R-:W-:Y:S01]  /*0500*/  STG.E desc[UR8][R12.64+-0x8], R25 ;  /* 0xfffff8190c007986 */ /* 0x000fe2000c101908 */
[----:B--2---:R-:W-:-:S05]  /*0510*/  FADD R23, R21, -R20 ;  /* 0x8000001415177221 */ /* 0x004fca0000000000 */
[----:B------:R1:W-:Y:S04]  /*0520*/  STG.E desc[UR8][R12.64+-0xc], R23 ;  /* 0xfffff4170c007986 */ /* 0x0003e8000c101908 */
[----:B------:R-:W2:Y:S01]  /*0530*/  LDG.E R20, desc[UR8][R14.64+-0x8] ;  /* 0xfffff8080e147981 */ /* 0x000ea2000c1e1900 */
[----:B----4-:R-:W-:-:S03]  /*0540*/  FMUL R29, R22, R3 ;  /* 0x00000003161d7220 */ /* 0x010fc60000400000 */
[----:B------:R-:W4:Y:S04]  /*0550*/  LDG.E R22, desc[UR8][R12.64] ;  /* 0x000000080c167981 */ /* 0x000f28000c1e1900 */
[----:B------:R3:W-:Y:S01]  /*0560*/  STG.E desc[UR8][R12.64+-0x4], R29 ;  /* 0xfffffc1d0c007986 */ /* 0x0007e2000c101908 */
[----:B--2---:R-:W-:-:S05]  /*0570*/  FADD R27, R25, -R20 ;  /* 0x80000014191b7221 */ /* 0x004fca0000000000 */
[----:B------:R-:W-:Y:S04]  /*0580*/  STG.E desc[UR8][R12.64+-0x8], R27 ;  /* 0xfffff81b0c007986 */ /* 0x000fe8000c101908 */
[----:B------:R-:W0:Y:S01]  /*0590*/  LDG.E R20, desc[UR8][R14.64+-0x4] ;  /* 0xfffffc080e147981 */ /* 0x000e22000c1e1900 */
[----:B----4-:R-:W-:-:S05]  /*05a0*/  FMUL R22, R22, R3 ;  /* 0x0000000316167220 */ /* 0x010fca0000400000 */
[----:B------:R2:W-:Y:S01]  /*05b0*/  STG.E desc[UR8][R12.64], R22 ;  /* 0x000000160c007986 */ /* 0x0005e2000c101908 */
[----:B0-----:R-:W-:-:S03]  /*05c0*/  FADD R21, R29, -R20 ;  /* 0x800000141d157221 */ /* 0x001fc60000000000 */
[----:B------:R-:W4:Y:S04]  /*05d0*/  LDG.E R20, desc[UR8][R12.64+0x4] ;  /* 0x000004080c147981 */ /* 0x000f28000c1e1900 */
[----:B------:R0:W-:Y:S04]  /*05e0*/  STG.E desc[UR8][R12.64+-0x4], R21 ;  /* 0xfffffc150c007986 */ /* 0x0001e8000c101908 */
[----:B-1----:R-:W5:Y:S01]  /*05f0*/  LDG.E R23, desc[UR8][R14.64] ;  /* 0x000000080e177981 */ /* 0x002f62000c1e1900 */
[----:B----4-:R-:W-:Y:S01]  /*0600*/  FMUL R25, R20, R3 ;  /* 0x0000000314197220 */ /* 0x010fe20000400000 */
[----:B-----5:R-:W-:-:S04]  /*0610*/  FADD R23, R22, -R23 ;  /* 0x8000001716177221 */ /* 0x020fc80000000000 */
[----:B------:R-:W-:Y:S04]  /*0620*/  STG.E desc[UR8][R12.64+0x4], R25 ;  /* 0x000004190c007986 */ /* 0x000fe8000c101908 */
[----:B------:R1:W-:Y:S04]  /*0630*/  STG.E desc[UR8][R12.64], R23 ;  /* 0x000000170c007986 */ /* 0x0003e8000c101908 */
[----:B------:R-:W4:Y:S01]  /*0640*/  LDG.E R20, desc[UR8][R14.64+0x4] ;  /* 0x000004080e147981 */ /* 0x000f22000c1e1900 */
[----:B---3--:R-:W-:-:S03]  /*0650*/  FMUL R29, R26, R3 ;  /* 0x000000031a1d7220 */ /* 0x008fc60000400000 */
[----:B--2---:R-:W2:Y:S04]  /*0660*/  LDG.E R22, desc[UR8][R12.64+0xc] ;  /* 0x00000c080c167981 */ /* 0x004ea8000c1e1900 */
[----:B------:R-:W-:Y:S01]  /*0670*/  STG.E desc[UR8][R12.64+0x8], R29 ;  /* 0x0000081d0c007986 */ /* 0x000fe2000c101908 */
[----:B----4-:R-:W-:-:S05]  /*0680*/  FADD R27, R25, -R20 ;  /* 0x80000014191b7221 */ /* 0x010fca0000000000 */
[----:B------:R3:W-:Y:S04]  /*0690*/  STG.E desc[UR8][R12.64+0x4], R27 ;  /* 0x0000041b0c007986 */ /* 0x0007e8000c101908 */
[----:B------:R-:W0:Y:S01]  /*06a0*/  LDG.E R20, desc[UR8][R14.64+0x8] ;  /* 0x000008080e147981 */ /* 0x000e22000c1e1900 */
[----:B--2---:R-:W-:-:S05]  /*06b0*/  FMUL R22, R22, R3 ;  /* 0x0000000316167220 */ /* 0x004fca0000400000 */
[----:B------:R2:W-:Y:S01]  /*06c0*/  STG.E desc[UR8][R12.64+0xc], R22 ;  /* 0x00000c160c007986 */ /* 0x0005e2000c101908 */
[----:B0-----:R-:W-:-:S03]  /*06d0*/  FADD R21, R29, -R20 ;  /* 0x800000141d157221 */ /* 0x001fc60000000000 */
[----:B------:R-:W4:Y:S04]  /*06e0*/  LDG.E R20, desc[UR8][R12.64+0x10] ;  /* 0x000010080c147981 */ /* 0x000f28000c1e1900 */
[----:B------:R2:W-:Y:S04]  /*06f0*/  STG.E desc[UR8][R12.64+0x8], R21 ;  /* 0x000008150c007986 */ /* 0x0005e8000c101908 */
[----:B-1----:R-:W5:Y:S01]  /*0700*/  LDG.E R23, desc[UR8][R14.64+0xc] ;  /* 0x00000c080e177981 */ /* 0x002f62000c1e1900 */
[----:B----4-:R-:W-:Y:S01]  /*0710*/  FMUL R25, R20, R3 ;  /* 0x0000000314197220 */ /* 0x010fe20000400000 */
[----:B-----5:R-:W-:-:S04]  /*0720*/  FADD R23, R22, -R23 ;  /* 0x8000001716177221 */ /* 0x020fc80000000000 */
[----:B------:R2:W-:Y:S04]  /*0730*/  STG.E desc[UR8][R12.64+0x10], R25 ;  /* 0x000010190c007986 */ /* 0x0005e8000c101908 */
[----:B------:R2:W-:Y:S04]  /*0740*/  STG.E desc[UR8][R12.64+0xc], R23 ;  /* 0x00000c170c007986 */ /* 0x0005e8000c101908 */
[----:B------:R-:W3:Y:S01]  /*0750*/  LDG.E R20, desc[UR8][R14.64+0x10] ;  /* 0x000010080e147981 */ /* 0x000ee2000c1e1900 */
[----:B------:R-:W-:-:S05]  /*0760*/  VIADD R0, R0, 0x8 ;  /* 0x0000000800007836 */ /* 0x000fca0000000000 */
[----:B------:R-:W-:Y:S01]  /*0770*/  ISETP.NE.AND P1, PT, R0, RZ, PT ;  /* 0x000000ff0000720c */ /* 0x000fe20003f25270 */
[----:B------:R-:W-:Y:S01]  /*0780*/  UIADD3 UR4, UPT, UPT, UR4, 0x8, URZ ;  /* 0x0000000804047890 */ /* 0x000fe2000fffe0ff */
[----:B---3--:R-:W-:-:S05]  /*0790*/  FADD R27, R25, -R20 ;  /* 0x80000014191b7221 */ /* 0x008fca0000000000 */
[----:B------:R2:W-:Y:S06]  /*07a0*/  STG.E desc[UR8][R12.64+0x10], R27 ;  /* 0x0000101b0c007986 */ /* 0x0005ec000c101908 */
[----:B------:R-:W-:Y:S05]  /*07b0*/  @P1 BRA `(.L_x_5) ;  /* 0xfffffffc000c1947 */ /* 0x000fea000383ffff */
.L_x_4:
[----:B------:R-:W-:Y:S05]  /*07c0*/  @!P0 BRA `(.L_x_1) ;  /* 0x00000004004c8947 */ /* 0x000fea0003800000 */
[----:B------:R-:W-:Y:S01]  /*07d0*/  VIADD R0, R17, 0xffffffff ;  /* 0xffffffff11007836 */ /* 0x000fe20000000000 */
[----:B------:R-:W-:-:S04]  /*07e0*/  ISETP.NE.AND P0, PT, R16, RZ, PT ;  /* 0x000000ff1000720c */ /* 0x000fc80003f05270 */
[----:B------:R-:W-:-:S13]  /*07f0*/  ISETP.GE.U32.AND P1, PT, R0, 0x3, PT ;  /* 0x000000030000780c */ /* 0x000fda0003f26070 */
[----:B------:R-:W-:Y:S05]  /*0800*/  @!P1 BRA `(.L_x_6) ;  /* 0x00000000008c9947 */ /* 0x000fea0003800000 */
[----:B------:R-:W1:Y:S01]  /*0810*/  LDCU.64 UR10, c[0x0][0x380] ;  /* 0x00007000ff0a77ac */ /* 0x000e620008000a00 */
[----:B0-----:R-:W-:Y:S01]  /*0820*/  IADD3 R0, P1, PT, R2, UR4, RZ ;  /* 0x0000000402007c10 */ /* 0x001fe2000ff3e0ff */
[----:B------:R-:W-:-:S06]  /*0830*/  USHF.R.S32.HI UR7, URZ, 0x1f, UR4 ;  /* 0x0000001fff077899 */ /* 0x000fcc0008011404 */
[----:B--2---:R-:W-:Y:S02]  /*0840*/  LEA.HI.X.SX32 R13, R2, UR7, 0x1, P1 ;  /* 0x00000007020d7c11 */ /* 0x004fe400088f0eff */
[----:B-1----:R-:W-:-:S04]  /*0850*/  LEA R12, P1, R0, UR10, 0x2 ;  /* 0x0000000a000c7c11 */ /* 0x002fc8000f8210ff */
[----:B------:R-:W-:-:S05]  /*0860*/  LEA.HI.X R13, R0, UR11, R13, 0x2, P1 ;  /* 0x0000000b000d7c11 */ /* 0x000fca00088f140d */
[----:B------:R-:W2:Y:S01]  /*0870*/  LDG.E R0, desc[UR8][R12.64+0x4] ;  /* 0x000004080c007981 */ /* 0x000ea2000c1e1900 */
[----:B------:R-:W-:-:S04]  /*0880*/  IADD3 R15, P1, PT, R19, UR4, RZ ;  /* 0x00000004130f7c10 */ /* 0x000fc8000ff3e0ff */
[----:B------:R-:W-:Y:S02]  /*0890*/  IADD3.X R20, PT, PT, R11, UR7, RZ, P1, !PT ;  /* 0x000000070b147c10 */ /* 0x000fe40008ffe4ff */
[----:B------:R-:W-:-:S04]  /*08a0*/  LEA R14, P1, R15, UR10, 0x2 ;  /* 0x0000000a0f0e7c11 */ /* 0x000fc8000f8210ff */
[----:B------:R-:W-:Y:S02]  /*08b0*/  LEA.HI.X R15, R15, UR11, R20, 0x2, P1 ;  /* 0x0000000b0f0f7c11 */ /* 0x000fe400088f1414 */
[----:B------:R-:W3:Y:S01]  /*08c0*/  LDG.E R20, desc[UR8][R12.64+0x8] ;  /* 0x000008080c147981 */ /* 0x000ee2000c1e1900 */
[----:B--2---:R-:W-:-:S05]  /*08d0*/  FMUL R21, R0, R3 ;  /* 0x0000000300157220 */ /* 0x004fca0000400000 */
[----:B------:R0:W-:Y:S04]  /*08e0*/  STG.E desc[UR8][R12.64+0x4], R21 ;  /* 0x000004150c007986 */ /* 0x0001e8000c101908 */
[----:B------:R-:W2:Y:S01]  /*08f0*/  LDG.E R0, desc[UR8][R14.64+0x4] ;  /* 0x000004080e007981 */ /* 0x000ea2000c1e1900 */
[----:B---3--:R-:W-:-:S03]  /*0900*/  FMUL R25, R20, R3 ;  /* 0x0000000314197220 */ /* 0x008fc60000400000 */
[----:B------:R-:W3:Y:S04]  /*0910*/  LDG.E R20, desc[UR8][R12.64+0xc] ;  /* 0x00000c080c147981 */ /* 0x000ee8000c1e1900 */
[----:B------:R-:W-:Y:S01]  /*0920*/  STG.E desc[UR8][R12.64+0x8], R25 ;  /* 0x000008190c007986 */ /* 0x000fe2000c101908 */
[----:B--2---:R-:W-:-:S05]  /*0930*/  FADD R23, R21, -R0 ;  /* 0x8000000015177221 */ /* 0x004fca0000000000 */
[----:B------:R1:W-:Y:S04]  /*0940*/  STG.E desc[UR8][R12.64+0x4], R23 ;  /* 0x000004170c007986 */ /* 0x0003e8000c101908 */
[----:B------:R-:W2:Y:S01]  /*0950*/  LDG.E R0, desc[UR8][R14.64+0x8] ;  /* 0x000008080e007981 */ /* 0x000ea2000c1e1900 */
[----:B---3--:R-:W-:-:S03]  /*0960*/  FMUL R29, R20, R3 ;  /* 0x00000003141d7220 */ /* 0x008fc60000400000 */
[----:B------:R-:W3:Y:S04]  /*0970*/  LDG.E R20, desc[UR8][R12.64+0x10] ;  /* 0x000010080c147981 */ /* 0x000ee8000c1e1900 */
[----:B------:R4:W-:Y:S01]  /*0980*/  STG.E desc[UR8][R12.64+0xc], R29 ;  /* 0x00000c1d0c007986 */ /* 0x0009e2000c101908 */
[----:B--2---:R-:W-:-:S05]  /*0990*/  FADD R27, R25, -R0 ;  /* 0x80000000191b7221 */ /* 0x004fca0000000000 */
[----:B------:R4:W-:Y:S04]  /*09a0*/  STG.E desc[UR8][R12.64+0x8], R27 ;  /* 0x0000081b0c007986 */ /* 0x0009e8000c101908 */
[----:B------:R-:W0:Y:S01]  /*09b0*/  LDG.E R0, desc[UR8][R14.64+0xc] ;  /* 0x00000c080e007981 */ /* 0x000e22000c1e1900 */
[----:B---3--:R-:W-:-:S05]  /*09c0*/  FMUL R20, R20, R3 ;  /* 0x0000000314147220 */ /* 0x008fca0000400000 */
[----:B------:R4:W-:Y:S01]  /*09d0*/  STG.E desc[UR8][R12.64+0x10], R20 ;  /* 0x000010140c007986 */ /* 0x0009e2000c101908 */
[----:B0-----:R-:W-:-:S05]  /*09e0*/  FADD R21, R29, -R0 ;  /* 0x800000001d157221 */ /* 0x001fca0000000000 */
[----:B------:R4:W-:Y:S04]  /*09f0*/  STG.E desc[UR8][R12.64+0xc], R21 ;  /* 0x00000c150c007986 */ /* 0x0009e8000c101908 */
[----:B-1----:R-:W2:Y:S01]  /*0a00*/  LDG.E R23, desc[UR8][R14.64+0x10] ;  /* 0x000010080e177981 */ /* 0x002ea2000c1e1900 */
[----:B------:R-:W-:Y:S01]  /*0a10*/  UIADD3 UR4, UPT, UPT, UR4, 0x4, URZ ;  /* 0x0000000404047890 */ /* 0x000fe2000fffe0ff */
[----:B--2---:R-:W-:-:S05]  /*0a20*/  FADD R23, R20, -R23 ;  /* 0x8000001714177221 */ /* 0x004fca0000000000 */
[----:B------:R4:W-:Y:S06]  /*0a30*/  STG.E desc[UR8][R12.64+0x10], R23 ;  /* 0x000010170c007986 */ /* 0x0009ec000c101908 */
.L_x_6:
[----:B------:R-:W-:Y:S05]  /*0a40*/  @!P0 BRA `(.L_x_1) ;  /* 0x0000000000ac8947 */ /* 0x000fea0003800000 */
[----:B------:R-:W-:Y:S02]  /*0a50*/  ISETP.NE.AND P1, PT, R16, 0x1, PT ;  /* 0x000000011000780c */ /* 0x000fe40003f25270 */
[----:B------:R-:W-:-:S11]  /*0a60*/  LOP3.LUT P0, RZ, R18, 0x1, RZ, 0xc0, !PT ;  /* 0x0000000112ff7812 */ /* 0x000fd6000780c0ff */
[----:B------:R-:W-:Y:S05]  /*0a70*/  @!P1 BRA `(.L_x_7) ;  /* 0x00000000005c9947 */ /* 0x000fea0003800000 */
[----:B------:R-:W1:Y:S01]  /*0a80*/  LDCU.64 UR10, c[0x0][0x380] ;  /* 0x00007000ff0a77ac */ /* 0x000e620008000a00 */
[----:B0-----:R-:W-:Y:S01]  /*0a90*/  IADD3 R0, P1, PT, R2, UR4, RZ ;  /* 0x0000000402007c10 */ /* 0x001fe2000ff3e0ff */
[----:B------:R-:W-:-:S06]  /*0aa0*/  USHF.R.S32.HI UR7, URZ, 0x1f, UR4 ;  /* 0x0000001fff077899 */ /* 0x000fcc0008011404 */
[----:B--2-4-:R-:W-:Y:S02]  /*0ab0*/  LEA.HI.X.SX32 R13, R2, UR7, 0x1, P1 ;  /* 0x00000007020d7c11 */ /* 0x014fe400088f0eff */
        /* <DEDUP_REMOVED lines=11> */
[----:B---3--:R-:W-:-:S05]  /*0b70*/  FMUL R25, R20, R3 ;  /* 0x0000000314197220 */ /* 0x008fca0000400000 */
[----:B------:R1:W-:Y:S01]  /*0b80*/  STG.E desc[UR8][R12.64+0x8], R25 ;  /* 0x000008190c007986 */ /* 0x0003e2000c101908 */
[----:B--2---:R-:W-:-:S05]  /*0b90*/  FADD R23, R21, -R0 ;  /* 0x8000000015177221 */ /* 0x004fca0000000000 */
[----:B------:R1:W-:Y:S04]  /*0ba0*/  STG.E desc[UR8][R12.64+0x4], R23 ;  /* 0x000004170c007986 */ /* 0x0003e8000c101908 */
[----:B------:R-:W2:Y:S01]  /*0bb0*/  LDG.E R0, desc[UR8][R14.64+0x8] ;  /* 0x000008080e007981 */ /* 0x000ea2000c1e1900 */
[----:B------:R-:W-:Y:S01]  /*0bc0*/  UIADD3 UR4, UPT, UPT, UR4, 0x2, URZ ;  /* 0x0000000204047890 */ /* 0x000fe2000fffe0ff */
[----:B--2---:R-:W-:-:S05]  /*0bd0*/  FADD R27, R25, -R0 ;  /* 0x80000000191b7221 */ /* 0x004fca0000000000 */
[----:B------:R1:W-:Y:S06]  /*0be0*/  STG.E desc[UR8][R12.64+0x8], R27 ;  /* 0x0000081b0c007986 */ /* 0x0003ec000c101908 */
.L_x_7:
[----:B------:R-:W-:Y:S05]  /*0bf0*/  @!P0 BRA `(.L_x_1) ;  /* 0x0000000000408947 */ /* 0x000fea0003800000 */
[----:B------:R-:W3:Y:S01]  /*0c00*/  LDCU.64 UR10, c[0x0][0x380] ;  /* 0x00007000ff0a77ac */ /* 0x000ee20008000a00 */
[----:B0-----:R-:W-:Y:S01]  /*0c10*/  IADD3 R0, P0, PT, R2, UR4, RZ ;  /* 0x0000000402007c10 */ /* 0x001fe2000ff1e0ff */
[----:B------:R-:W-:-:S06]  /*0c20*/  USHF.R.S32.HI UR7, URZ, 0x1f, UR4 ;  /* 0x0000001fff077899 */ /* 0x000fcc0008011404 */
[----:B-12-4-:R-:W-:Y:S02]  /*0c30*/  LEA.HI.X.SX32 R13, R2, UR7, 0x1, P0 ;  /* 0x00000007020d7c11 */ /* 0x016fe400080f0eff */
[----:B---3--:R-:W-:-:S04]  /*0c40*/  LEA R12, P0, R0, UR10, 0x2 ;  /* 0x0000000a000c7c11 */ /* 0x008fc8000f8010ff */
[----:B------:R-:W-:-:S05]  /*0c50*/  LEA.HI.X R13, R0, UR11, R13, 0x2, P0 ;  /* 0x0000000b000d7c11 */ /* 0x000fca00080f140d */
[----:B------:R-:W2:Y:S01]  /*0c60*/  LDG.E R0, desc[UR8][R12.64+0x4] ;  /* 0x000004080c007981 */ /* 0x000ea2000c1e1900 */
[----:B------:R-:W-:-:S04]  /*0c70*/  IADD3 R2, P0, PT, R19, UR4, RZ ;  /* 0x0000000413027c10 */ /* 0x000fc8000ff1e0ff */
[----:B------:R-:W-:Y:S02]  /*0c80*/  IADD3.X R15, PT, PT, R11, UR7, RZ, P0, !PT ;  /* 0x000000070b0f7c10 */ /* 0x000fe400087fe4ff */
[----:B------:R-:W-:-:S04]  /*0c90*/  LEA R14, P0, R2, UR10, 0x2 ;  /* 0x0000000a020e7c11 */ /* 0x000fc8000f8010ff */
[----:B------:R-:W-:Y:S01]  /*0ca0*/  LEA.HI.X R15, R2, UR11, R15, 0x2, P0 ;  /* 0x0000000b020f7c11 */ /* 0x000fe200080f140f */
[----:B--2---:R-:W-:-:S05]  /*0cb0*/  FMUL R3, R0, R3 ;  /* 0x0000000300037220 */ /* 0x004fca0000400000 */
[----:B------:R3:W-:Y:S04]  /*0cc0*/  STG.E desc[UR8][R12.64+0x4], R3 ;  /* 0x000004030c007986 */ /* 0x0007e8000c101908 */
[----:B------:R-:W2:Y:S02]  /*0cd0*/  LDG.E R14, desc[UR8][R14.64+0x4] ;  /* 0x000004080e0e7981 */ /* 0x000ea4000c1e1900 */
[----:B--2---:R-:W-:-:S05]  /*0ce0*/  FADD R21, R3, -R14 ;  /* 0x8000000e03157221 */ /* 0x004fca0000000000 */
[----:B------:R3:W-:Y:S02]  /*0cf0*/  STG.E desc[UR8][R12.64+0x4], R21 ;  /* 0x000004150c007986 */ /* 0x0007e4000c101908 */
.L_x_1:
[----:B0-----:R-:W-:Y:S05]  /*0d00*/  BSYNC.RECONVERGENT B0 ;  /* 0x0000000000007941 */ /* 0x001fea0003800200 */
.L_x_0:
[----:B------:R-:W-:-:S05]  /*0d10*/  VIADD R10, R10, 0x1 ;  /* 0x000000010a0a7836 */ /* 0x000fca0000000000 */
[----:B------:R-:W-:-:S13]  /*0d20*/  ISETP.GE.AND P0, PT, R10, R7, PT ;  /* 0x000000070a00720c */ /* 0x000fda0003f06270 */
[----:B------:R-:W-:Y:S05]  /*0d30*/  @!P0 BRA `(.L_x_8) ;  /* 0xfffffff400348947 */ /* 0x000fea000383ffff */
[----:B------:R-:W-:Y:S05]  /*0d40*/  EXIT ;  /* 0x000000000000794d */ /* 0x000fea0003800000 */
        .weak           $__internal_0_$__cuda_sm3x_div_rn_noftz_f32_slowpath
        .type           $__internal_0_$__cuda_sm3x_div_rn_noftz_f32_slowpath,@function
        .size           $__internal_0_$__cuda_sm3x_div_rn_noftz_f32_slowpath,(.L_x_21 - $__internal_0_$__cuda_sm3x_div_rn_noftz_f32_slowpath)
$__internal_0_$__cuda_sm3x_div_rn_noftz_f32_slowpath:
[----:B------:R-:W-:Y:S01]  /*0d50*/  SHF.R.U32.HI R13, RZ, 0x17, R15 ;  /* 0x00000017ff0d7819 */ /* 0x000fe2000001160f */
[----:B------:R-:W-:Y:S01]  /*0d60*/  BSSY.RECONVERGENT B2, `(.L_x_9) ;  /* 0x0000064000027945 */ /* 0x000fe20003800200 */
[--C-:B------:R-:W-:Y:S01]  /*0d70*/  SHF.R.U32.HI R3, RZ, 0x17, R0.reuse ;  /* 0x00000017ff037819 */ /* 0x100fe20000011600 */
[----:B------:R-:W-:Y:S01]  /*0d80*/  IMAD.MOV.U32 R20, RZ, RZ, R0 ;  /* 0x000000ffff147224 */ /* 0x000fe200078e0000 */
[----:B------:R-:W-:Y:S02]  /*0d90*/  LOP3.LUT R13, R13, 0xff, RZ, 0xc0, !PT ;  /* 0x000000ff0d0d7812 */ /* 0x000fe400078ec0ff */
[----:B------:R-:W-:-:S03]  /*0da0*/  LOP3.LUT R21, R3, 0xff, RZ, 0xc0, !PT ;  /* 0x000000ff03157812 */ /* 0x000fc600078ec0ff */
[----:B------:R-:W-:Y:S02]  /*0db0*/  VIADD R23, R13, 0xffffffff ;  /* 0xffffffff0d177836 */ /* 0x000fe40000000000 */
[----:B------:R-:W-:-:S03]  /*0dc0*/  VIADD R22, R21, 0xffffffff ;  /* 0xffffffff15167836 */ /* 0x000fc60000000000 */
[----:B------:R-:W-:-:S04]  /*0dd0*/  ISETP.GT.U32.AND P0, PT, R23, 0xfd, PT ;  /* 0x000000fd1700780c */ /* 0x000fc80003f04070 */
[----:B------:R-:W-:-:S13]  /*0de0*/  ISETP.GT.U32.OR P0, PT, R22, 0xfd, P0 ;  /* 0x000000fd1600780c */ /* 0x000fda0000704470 */
[----:B------:R-:W-:Y:S01]  /*0df0*/  @!P0 IMAD.MOV.U32 R14, RZ, RZ, RZ ;  /* 0x000000ffff0e8224 */ /* 0x000fe200078e00ff */
[----:B------:R-:W-:Y:S06]  /*0e00*/  @!P0 BRA `(.L_x_10) ;  /* 0x0000000000608947 */ /* 0x000fec0003800000 */
[----:B------:R-:W-:Y:S01]  /*0e10*/  FSETP.GTU.FTZ.AND P0, PT, |R0|, +INF , PT ;  /* 0x7f8000000000780b */ /* 0x000fe20003f1c200 */
[----:B------:R-:W-:Y:S01]  /*0e20*/  IMAD.MOV.U32 R3, RZ, RZ, R15 ;  /* 0x000000ffff037224 */ /* 0x000fe200078e000f */
[----:B------:R-:W-:-:S04]  /*0e30*/  FSETP.GTU.FTZ.AND P1, PT, |R15|, +INF , PT ;  /* 0x7f8000000f00780b */ /* 0x000fc80003f3c200 */
[----:B------:R-:W-:-:S13]  /*0e40*/  PLOP3.LUT P0, PT, P0, P1, PT, 0xf8, 0x8f ;  /* 0x00000000008f781c */ /* 0x000fda0000703f70 */
[----:B------:R-:W-:Y:S05]  /*0e50*/  @P0 BRA `(.L_x_11) ;  /* 0x00000004004c0947 */ /* 0x000fea0003800000 */
[----:B------:R-:W-:-:S13]  /*0e60*/  LOP3.LUT P0, RZ, R15, 0x7fffffff, R20, 0xc8, !PT ;  /* 0x7fffffff0fff7812 */ /* 0x000fda000780c814 */
[----:B------:R-:W-:Y:S05]  /*0e70*/  @!P0 BRA `(.L_x_12) ;  /* 0x00000004003c8947 */ /* 0x000fea0003800000 */
[C---:B------:R-:W-:Y:S02]  /*0e80*/  FSETP.NEU.FTZ.AND P3, PT, |R0|.reuse, +INF , PT ;  /* 0x7f8000000000780b */ /* 0x040fe40003f7d200 */
[----:B------:R-:W-:Y:S02]  /*0e90*/  FSETP.NEU.FTZ.AND P1, PT, |R3|, +INF , PT ;  /* 0x7f8000000300780b */ /* 0x000fe40003f3d200 */
[----:B------:R-:W-:-:S11]  /*0ea0*/  FSETP.NEU.FTZ.AND P0, PT, |R0|, +INF , PT ;  /* 0x7f8000000000780b */ /* 0x000fd60003f1d200 */
[----:B------:R-:W-:Y:S05]  /*0eb0*/  @!P1 BRA !P3, `(.L_x_12) ;  /* 0x00000004002c9947 */ /* 0x000fea0005800000 */
[----:B------:R-:W-:-:S04]  /*0ec0*/  LOP3.LUT P3, RZ, R20, 0x7fffffff, RZ, 0xc0, !PT ;  /* 0x7fffffff14ff7812 */ /* 0x000fc8000786c0ff */
[----:B------:R-:W-:-:S13]  /*0ed0*/  PLOP3.LUT P1, PT, P1, P3, PT, 0x2f, 0xf2 ;  /* 0x0000000000f2781c */ /* 0x000fda0000f26577 */
[----:B------:R-:W-:Y:S05]  /*0ee0*/  @P1 BRA `(.L_x_13) ;  /* 0x0000000400181947 */ /* 0x000fea0003800000 */
[----:B------:R-:W-:-:S04]  /*0ef0*/  LOP3.LUT P1, RZ, R15, 0x7fffffff, RZ, 0xc0, !PT ;  /* 0x7fffffff0fff7812 */ /* 0x000fc8000782c0ff */
[----:B------:R-:W-:-:S13]  /*0f00*/  PLOP3.LUT P0, PT, P0, P1, PT, 0x2f, 0xf2 ;  /* 0x0000000000f2781c */ /* 0x000fda0000702577 */
[----:B------:R-:W-:Y:S05]  /*0f10*/  @P0 BRA `(.L_x_14) ;  /* 0x0000000400000947 */ /* 0x000fea0003800000 */
[----:B------:R-:W-:Y:S02]  /*0f20*/  ISETP.GE.AND P0, PT, R22, RZ, PT ;  /* 0x000000ff1600720c */ /* 0x000fe40003f06270 */
[----:B------:R-:W-:-:S11]  /*0f30*/  ISETP.GE.AND P1, PT, R23, RZ, PT ;  /* 0x000000ff1700720c */ /* 0x000fd60003f26270 */
[----:B------:R-:W-:Y:S02]  /*0f40*/  @P0 IMAD.MOV.U32 R14, RZ, RZ, RZ ;  /* 0x000000ffff0e0224 */ /* 0x000fe400078e00ff */
[----:B------:R-:W-:Y:S01]  /*0f50*/  @!P0 FFMA R20, R0, 1.84467440737095516160e+19, RZ ;  /* 0x5f80000000148823 */ /* 0x000fe200000000ff */
[----:B------:R-:W-:Y:S02]  /*0f60*/  @!P0 IMAD.MOV.U32 R14, RZ, RZ, -0x40 ;  /* 0xffffffc0ff0e8424 */ /* 0x000fe400078e00ff */
[----:B------:R-:W-:Y:S02]  /*0f70*/  @!P1 FFMA R15, R3, 1.84467440737095516160e+19, RZ ;  /* 0x5f800000030f9823 */ /* 0x000fe400000000ff */
[----:B------:R-:W-:-:S07]  /*0f80*/  @!P1 VIADD R14, R14, 0x40 ;  /* 0x000000400e0e9836 */ /* 0x000fce0000000000 */
.L_x_10:
[----:B------:R-:W-:Y:S01]  /*0f90*/  LEA R0, R13, 0xc0800000, 0x17 ;  /* 0xc08000000d007811 */ /* 0x000fe200078eb8ff */
[----:B------:R-:W-:Y:S01]  /*0fa0*/  VIADD R21, R21, 0xffffff81 ;  /* 0xffffff8115157836 */ /* 0x000fe20000000000 */
[----:B------:R-:W-:Y:S03]  /*0fb0*/  BSSY.RECONVERGENT B3, `(.L_x_15) ;  /* 0x0000035000037945 */ /* 0x000fe60003800200 */
[----:B------:R-:W-:Y:S02]  /*0fc0*/  IMAD.IADD R22, R15, 0x1, -R0 ;  /* 0x000000010f167824 */ /* 0x000fe400078e0a00 */
[C---:B------:R-:W-:Y:S01]  /*0fd0*/  IMAD R0, R21.reuse, -0x800000, R20 ;  /* 0xff80000015007824 */ /* 0x040fe200078e0214 */
[----:B------:R-:W-:Y:S01]  /*0fe0*/  IADD3 R21, PT, PT, R21, 0x7f, -R13 ;  /* 0x0000007f15157810 */ /* 0x000fe20007ffe80d */
[----:B------:R-:W0:Y:S01]  /*0ff0*/  MUFU.RCP R3, R22 ;  /* 0x0000001600037308 */ /* 0x000e220000001000 */
[----:B------:R-:W-:-:S03]  /*1000*/  FADD.FTZ R15, -R22, -RZ ;  /* 0x800000ff160f7221 */ /* 0x000fc60000010100 */
[----:B------:R-:W-:Y:S02]  /*1010*/  IMAD.IADD R21, R21, 0x1, R14 ;  /* 0x0000000115157824 */ /* 0x000fe400078e020e */
[----:B0-----:R-:W-:-:S04]  /*1020*/  FFMA R24, R3, R15, 1 ;  /* 0x3f80000003187423 */ /* 0x001fc8000000000f */
[----:B------:R-:W-:-:S04]  /*1030*/  FFMA R3, R3, R24, R3 ;  /* 0x0000001803037223 */ /* 0x000fc80000000003 */
[----:B------:R-:W-:-:S04]  /*1040*/  FFMA R20, R0, R3, RZ ;  /* 0x0000000300147223 */ /* 0x000fc800000000ff */
[----:B------:R-:W-:-:S04]  /*1050*/  FFMA R23, R15, R20, R0 ;  /* 0x000000140f177223 */ /* 0x000fc80000000000 */
[----:B------:R-:W-:-:S04]  /*1060*/  FFMA R20, R3, R23, R20 ;  /* 0x0000001703147223 */ /* 0x000fc80000000014 */
[----:B------:R-:W-:-:S04]  /*1070*/  FFMA R15, R15, R20, R0 ;  /* 0x000000140f0f7223 */ /* 0x000fc80000000000 */
[----:B------:R-:W-:-:S05]  /*1080*/  FFMA R0, R3, R15, R20 ;  /* 0x0000000f03007223 */ /* 0x000fca0000000014 */
[----:B------:R-:W-:-:S04]  /*1090*/  SHF.R.U32.HI R13, RZ, 0x17, R0 ;  /* 0x00000017ff0d7819 */ /* 0x000fc80000011600 */
[----:B------:R-:W-:-:S05]  /*10a0*/  LOP3.LUT R13, R13, 0xff, RZ, 0xc0, !PT ;  /* 0x000000ff0d0d7812 */ /* 0x000fca00078ec0ff */
[----:B------:R-:W-:-:S04]  /*10b0*/  IMAD.IADD R22, R13, 0x1, R21 ;  /* 0x000000010d167824 */ /* 0x000fc800078e0215 */
[----:B------:R-:W-:-:S05]  /*10c0*/  VIADD R13, R22, 0xffffffff ;  /* 0xffffffff160d7836 */ /* 0x000fca0000000000 */
[----:B------:R-:W-:-:S13]  /*10d0*/  ISETP.GE.U32.AND P0, PT, R13, 0xfe, PT ;  /* 0x000000fe0d00780c */ /* 0x000fda0003f06070 */
[----:B------:R-:W-:Y:S05]  /*10e0*/  @!P0 BRA `(.L_x_16) ;  /* 0x0000000000808947 */ /* 0x000fea0003800000 */
[----:B------:R-:W-:-:S13]  /*10f0*/  ISETP.GT.AND P0, PT, R22, 0xfe, PT ;  /* 0x000000fe1600780c */ /* 0x000fda0003f04270 */
[----:B------:R-:W-:Y:S05]  /*1100*/  @P0 BRA `(.L_x_17) ;  /* 0x00000000006c0947 */ /* 0x000fea0003800000 */
[----:B------:R-:W-:-:S13]  /*1110*/  ISETP.GE.AND P0, PT, R22, 0x1, PT ;  /* 0x000000011600780c */ /* 0x000fda0003f06270 */
[----:B------:R-:W-:Y:S05]  /*1120*/  @P0 BRA `(.L_x_18) ;  /* 0x0000000000740947 */ /* 0x000fea0003800000 */
[----:B------:R-:W-:Y:S02]  /*1130*/  ISETP.GE.AND P0, PT, R22, -0x18, PT ;  /* 0xffffffe81600780c */ /* 0x000fe40003f06270 */
[----:B------:R-:W-:-:S11]  /*1140*/  LOP3.LUT R0, R0, 0x80000000, RZ, 0xc0, !PT ;  /* 0x8000000000007812 */ /* 0x000fd600078ec0ff */
[----:B------:R-:W-:Y:S05]  /*1150*/  @!P0 BRA `(.L_x_18) ;  /* 0x0000000000688947 */ /* 0x000fea0003800000 */
[-CC-:B------:R-:W-:Y:S01]  /*1160*/  FFMA.RZ R13, R3, R15.reuse, R20.reuse ;  /* 0x0000000f030d7223 */ /* 0x180fe2000000c014 */
[C---:B------:R-:W-:Y:S02]  /*1170*/  ISETP.NE.AND P3, PT, R22.reuse, RZ, PT ;  /* 0x000000ff1600720c */ /* 0x040fe40003f65270 */
[C---:B------:R-:W-:Y:S02]  /*1180*/  ISETP.NE.AND P1, PT, R22.reuse, RZ, PT ;  /* 0x000000ff1600720c */ /* 0x040fe40003f25270 */
[----:B------:R-:W-:Y:S01]  /*1190*/  LOP3.LUT R14, R13, 0x7fffff, RZ, 0xc0, !PT ;  /* 0x007fffff0d0e7812 */ /* 0x000fe200078ec0ff */
[CCC-:B------:R-:W-:Y:S01]  /*11a0*/  FFMA.RP R13, R3.reuse, R15.reuse, R20.reuse ;  /* 0x0000000f030d7223 */ /* 0x1c0fe20000008014 */
[----:B------:R-:W-:Y:S01]  /*11b0*/  FFMA.RM R20, R3, R15, R20 ;  /* 0x0000000f03147223 */ /* 0x000fe20000004014 */
[----:B------:R-:W-:Y:S01]  /*11c0*/  VIADD R3, R22, 0x20 ;  /* 0x0000002016037836 */ /* 0x000fe20000000000 */
[----:B------:R-:W-:Y:S01]  /*11d0*/  LOP3.LUT R14, R14, 0x800000, RZ, 0xfc, !PT ;  /* 0x008000000e0e7812 */ /* 0x000fe200078efcff */
[----:B------:R-:W-:-:S02]  /*11e0*/  IMAD.MOV R15, RZ, RZ, -R22 ;  /* 0x000000ffff0f7224 */ /* 0x000fc400078e0a16 */
[----:B------:R-:W-:Y:S02]  /*11f0*/  FSETP.NEU.FTZ.AND P0, PT, R13, R20, PT ;  /* 0x000000140d00720b */ /* 0x000fe40003f1d000 */
[----:B------:R-:W-:Y:S02]  /*1200*/  SHF.L.U32 R3, R14, R3, RZ ;  /* 0x000000030e037219 */ /* 0x000fe400000006ff */
[----:B------:R-:W-:Y:S02]  /*1210*/  SEL R13, R15, RZ, P3 ;  /* 0x000000ff0f0d7207 */ /* 0x000fe40001800000 */
[----:B------:R-:W-:Y:S02]  /*1220*/  ISETP.NE.AND P1, PT, R3, RZ, P1 ;  /* 0x000000ff0300720c */ /* 0x000fe40000f25270 */
[----:B------:R-:W-:Y:S02]  /*1230*/  SHF.R.U32.HI R13, RZ, R13, R14 ;  /* 0x0000000dff0d7219 */ /* 0x000fe4000001160e */
[----:B------:R-:W-:-:S02]  /*1240*/  PLOP3.LUT P0, PT, P0, P1, PT, 0xf8, 0x8f ;  /* 0x00000000008f781c */ /* 0x000fc40000703f70 */
[----:B------:R-:W-:Y:S02]  /*1250*/  SHF.R.U32.HI R14, RZ, 0x1, R13 ;  /* 0x00000001ff0e7819 */ /* 0x000fe4000001160d */
[----:B------:R-:W-:-:S04]  /*1260*/  SEL R3, RZ, 0x1, !P0 ;  /* 0x00000001ff037807 */ /* 0x000fc80004000000 */
[----:B------:R-:W-:-:S04]  /*1270*/  LOP3.LUT R20, R3, 0x1, R14, 0xf8, !PT ;  /* 0x0000000103147812 */ /* 0x000fc800078ef80e */
[----:B------:R-:W-:-:S05]  /*1280*/  LOP3.LUT R13, R20, R13, RZ, 0xc0, !PT ;  /* 0x0000000d140d7212 */ /* 0x000fca00078ec0ff */
[----:B------:R-:W-:-:S05]  /*1290*/  IMAD.IADD R13, R14, 0x1, R13 ;  /* 0x000000010e0d7824 */ /* 0x000fca00078e020d */
[----:B------:R-:W-:Y:S01]  /*12a0*/  LOP3.LUT R0, R13, R0, RZ, 0xfc, !PT ;  /* 0x000000000d007212 */ /* 0x000fe200078efcff */
[----:B------:R-:W-:Y:S06]  /*12b0*/  BRA `(.L_x_18) ;  /* 0x0000000000107947 */ /* 0x000fec0003800000 */
.L_x_17:
[----:B------:R-:W-:-:S04]  /*12c0*/  LOP3.LUT R0, R0, 0x80000000, RZ, 0xc0, !PT ;  /* 0x8000000000007812 */ /* 0x000fc800078ec0ff */
[----:B------:R-:W-:Y:S01]  /*12d0*/  LOP3.LUT R0, R0, 0x7f800000, RZ, 0xfc, !PT ;  /* 0x7f80000000007812 */ /* 0x000fe200078efcff */
[----:B------:R-:W-:Y:S06]  /*12e0*/  BRA `(.L_x_18) ;  /* 0x0000000000047947 */ /* 0x000fec0003800000 */
.L_x_16:
[----:B------:R-:W-:-:S07]  /*12f0*/  IMAD R0, R21, 0x800000, R0 ;  /* 0x0080000015007824 */ /* 0x000fce00078e0200 */
.L_x_18:
[----:B------:R-:W-:Y:S05]  /*1300*/  BSYNC.RECONVERGENT B3 ;  /* 0x0000000000037941 */ /* 0x000fea0003800200 */
.L_x_15:
[----:B------:R-:W-:Y:S05]  /*1310*/  BRA `(.L_x_19) ;  /* 0x0000000000207947 */ /* 0x000fea0003800000 */
.L_x_14:
[----:B------:R-:W-:-:S04]  /*1320*/  LOP3.LUT R0, R15, 0x80000000, R20, 0x48, !PT ;  /* 0x800000000f007812 */ /* 0x000fc800078e4814 */
[----:B------:R-:W-:Y:S01]  /*1330*/  LOP3.LUT R0, R0, 0x7f800000, RZ, 0xfc, !PT ;  /* 0x7f80000000007812 */ /* 0x000fe200078efcff */
[----:B------:R-:W-:Y:S06]  /*1340*/  BRA `(.L_x_19) ;  /* 0x0000000000147947 */ /* 0x000fec0003800000 */
.L_x_13:
[----:B------:R-:W-:Y:S01]  /*1350*/  LOP3.LUT R0, R15, 0x80000000, R20, 0x48, !PT ;  /* 0x800000000f007812 */ /* 0x000fe200078e4814 */
[----:B------:R-:W-:Y:S06]  /*1360*/  BRA `(.L_x_19) ;  /* 0x00000000000c7947 */ /* 0x000fec0003800000 */
.L_x_12:
[----:B------:R-:W0:Y:S01]  /*1370*/  MUFU.RSQ R0, -QNAN ;  /* 0xffc0000000007908 */ /* 0x000e220000001400 */
[----:B------:R-:W-:Y:S05]  /*1380*/  BRA `(.L_x_19) ;  /* 0x0000000000047947 */ /* 0x000fea0003800000 */
.L_x_11:
[----:B------:R-:W-:-:S07]  /*1390*/  FADD.FTZ R0, R0, R3 ;  /* 0x0000000300007221 */ /* 0x000fce0000010000 */
.L_x_19:
[----:B------:R-:W-:Y:S05]  /*13a0*/  BSYNC.RECONVERGENT B2 ;  /* 0x0000000000027941 */ /* 0x000fea0003800200 */
.L_x_9:
[----:B------:R-:W-:-:S04]  /*13b0*/  IMAD.MOV.U32 R13, RZ, RZ, 0x0 ;  /* 0x00000000ff0d7424 */ /* 0x000fc800078e00ff */
[----:B0-----:R-:W-:Y:S05]  /*13c0*/  RET.REL.NODEC R12 `(_Z17KernelForwardElimPfiii) ;  /* 0xffffffec0c0c7950 */ /* 0x001fea0003c3ffff */
.L_x_20:
[----:B------:R-:W-:-:S00]  /*13d0*/  BRA `(.L_x_20) ;  /* 0xfffffffc00fc7947 */ /* 0x000fc0000383ffff */
[----:B------:R-:W-:-:S00]  /*13e0*/  NOP ;  /* 0x0000000000007918 */ /* 0x000fc00000000000 */
        /* <DEDUP_REMOVED lines=9> */
.L_x_21:


//--------------------- .nv.shared.reserved.0     --------------------------
	.section	.nv.shared.reserved.0,"aw",@nobits
	.weak		__nv_reservedSMEM_offset_0_alias
	.size		__nv_reservedSMEM_offset_0_alias, 0, 64
	.other		__nv_reservedSMEM_offset_0_alias,@"STO_CUDA_RESERVED_SHARED STV_DEFAULT"
__nv_reservedSMEM_offset_0_alias:
	.zero		0
	.zero		64


//--------------------- .nv.constant0._Z17KernelForwardElimPfiii --------------------------
	.section	.nv.constant0._Z17KernelForwardElimPfiii,"a",@progbits
	.sectionflags	@""
	.align	4
.nv.constant0._Z17KernelForwardElimPfiii:
	.zero		916


//--------------------- SYMBOLS --------------------------

	.type		.nv.reservedSmem.offset0,@object
	.size		.nv.reservedSmem.offset0,0x4
